//
// Generated by NVIDIA NVVM Compiler
//
// Compiler Build ID: CL-36424714
// Cuda compilation tools, release 13.0, V13.0.88
// Based on NVVM 20.0.0
//

.version 9.0
.target sm_100
.address_size 64

	// .globl	_Z12helloFromGPUv
.extern .func  (.param .b32 func_retval0) vprintf
(
	.param .b64 vprintf_param_0,
	.param .b64 vprintf_param_1
)
;
.global .align 1 .b8 $str[34] = {72, 101, 108, 108, 111, 32, 87, 111, 114, 108, 100, 32, 102, 114, 111, 109, 32, 71, 80, 85, 33, 32, 116, 104, 114, 101, 97, 100, 32, 37, 100, 32, 10};

.visible .entry _Z12helloFromGPUv()
{
	.local .align 8 .b8 	__local_depot0[8];
	.reg .b64 	%SP;
	.reg .b64 	%SPL;
	.reg .b32 	%r<4>;
	.reg .b64 	%rd<5>;

	mov.u64 	%SPL, __local_depot0;
	cvta.local.u64 	%SP, %SPL;
	add.u64 	%rd1, %SP, 0;
	add.u64 	%rd2, %SPL, 0;
	mov.u32 	%r1, %tid.x;
	st.local.u32 	[%rd2], %r1;
	mov.u64 	%rd3, $str;
	cvta.global.u64 	%rd4, %rd3;
	{ // callseq 0, 0
	.param .b64 param0;
	st.param.b64 	[param0], %rd4;
	.param .b64 param1;
	st.param.b64 	[param1], %rd1;
	.param .b32 retval0;
	call.uni (retval0), 
	vprintf, 
	(
	param0, 
	param1
	);
	ld.param.b32 	%r2, [retval0];
	} // callseq 0
	ret;

}


// ===== COMPILED SASS (sm_100) =====

	.target	sm_100

	.elftype	@"ET_EXEC"


//--------------------- .note.nv.tkinfo           --------------------------
	.section	.note.nv.tkinfo,"",@"SHT_NOTE"
	.sectionflags	@"SHF_NOTE_NV_TKINFO"
	.tkinfo
        /*0018*/ 	.word	0x00000002
        /*0030*/ 	.string	""
        /*0030*/ 	.string	"ptxas"
        /*0030*/ 	.string	"Cuda compilation tools, release 13.0, V13.0.88"
        /*0030*/ 	.string	"Build cuda_13.0.r13.0/compiler.36424714_0"
        /*0030*/ 	.string	"-arch sm_100 -m 64 "



//--------------------- .note.nv.cuinfo           --------------------------
	.section	.note.nv.cuinfo,"",@"SHT_NOTE"
	.sectionflags	@"SHF_NOTE_NV_CUINFO"
        /*0018*/ 	.short	0x0002
        /*001a*/ 	.short	0x0064
        /*001c*/ 	.short	0x0082
	.zero		2


//--------------------- .nv.info                  --------------------------
	.section	.nv.info,"",@"SHT_CUDA_INFO"
	.align	4


	//----- nvinfo : EIATTR_REGCOUNT
	.align		4
        /*0000*/ 	.byte	0x04, 0x2f
        /*0002*/ 	.short	(.L_2 - .L_1)
	.align		4
.L_1:
        /*0004*/ 	.word	index@(_Z12helloFromGPUv)
        /*0008*/ 	.word	0x00000018


	//----- nvinfo : EIATTR_FRAME_SIZE
	.align		4
.L_2:
        /*000c*/ 	.byte	0x04, 0x11
        /*000e*/ 	.short	(.L_4 - .L_3)
	.align		4
.L_3:
        /*0010*/ 	.word	index@(_Z12helloFromGPUv)
        /*0014*/ 	.word	0x00000008


	//----- nvinfo : EIATTR_MIN_STACK_SIZE
	.align		4
.L_4:
        /*0018*/ 	.byte	0x04, 0x12
        /*001a*/ 	.short	(.L_6 - .L_5)
	.align		4
.L_5:
        /*001c*/ 	.word	index@(_Z12helloFromGPUv)
        /*0020*/ 	.word	0x00000008
.L_6:


//--------------------- .nv.compat                --------------------------
	.section	.nv.compat,"",@"SHT_CUDA_COMPAT_INFO"
	.align	4
        /*0000*/ 	.byte	0x02, 0x09, 0x00, 0x00, 0x02, 0x02, 0x01, 0x00, 0x02, 0x05, 0x05, 0x00, 0x03, 0x07, 0x01, 0x01
        /*0010*/ 	.byte	0x02, 0x03, 0x00, 0x00, 0x02, 0x06, 0x01, 0x00, 0x04, 0x0b, 0x08, 0x00, 0x09, 0x00, 0x00, 0x00
        /*0020*/ 	.byte	0x00, 0x00, 0x00, 0x00


//--------------------- .nv.info._Z12helloFromGPUv --------------------------
	.section	.nv.info._Z12helloFromGPUv,"",@"SHT_CUDA_INFO"
	.sectionflags	@""
	.align	4


	//----- nvinfo : EIATTR_CUDA_API_VERSION
	.align		4
        /*0000*/ 	.byte	0x04, 0x37
        /*0002*/ 	.short	(.L_8 - .L_7)
.L_7:
        /*0004*/ 	.word	0x00000082


	//----- nvinfo : EIATTR_SPARSE_MMA_MASK
	.align		4
.L_8:
        /*0008*/ 	.byte	0x03, 0x50
        /*000a*/ 	.short	0x0000


	//----- nvinfo : EIATTR_MAXREG_COUNT
	.align		4
        /*000c*/ 	.byte	0x03, 0x1b
        /*000e*/ 	.short	0x00ff


	//----- nvinfo : EIATTR_EXTERNS
	.align		4
        /*0010*/ 	.byte	0x04, 0x0f
        /*0012*/ 	.short	(.L_10 - .L_9)


	//   ....[0]....
	.align		4
.L_9:
        /*0014*/ 	.word	index@(vprintf)


	//----- nvinfo : EIATTR_MERCURY_ISA_VERSION
	.align		4
.L_10:
        /*0018*/ 	.byte	0x03, 0x5f
        /*001a*/ 	.short	0x0101


	//----- nvinfo : EIATTR_VRC_CTA_INIT_COUNT
	.align		4
        /*001c*/ 	.byte	0x02, 0x4a
	.zero		1
	.zero		1


	//----- nvinfo : EIATTR_SYSCALL_OFFSETS
	.align		4
        /*0020*/ 	.byte	0x04, 0x46
        /*0022*/ 	.short	(.L_12 - .L_11)


	//   ....[0]....
.L_11:
        /*0024*/ 	.word	0x000000e0


	//----- nvinfo : EIATTR_EXIT_INSTR_OFFSETS
	.align		4
.L_12:
        /*0028*/ 	.byte	0x04, 0x1c
        /*002a*/ 	.short	(.L_14 - .L_13)


	//   ....[0]....
.L_13:
        /*002c*/ 	.word	0x000000f0


	//----- nvinfo : EIATTR_SW_WAR
	.align		4
.L_14:
        /*0030*/ 	.byte	0x04, 0x36
        /*0032*/ 	.short	(.L_16 - .L_15)
.L_15:
        /*0034*/ 	.word	0x00000008
.L_16:


//--------------------- .nv.callgraph             --------------------------
	.section	.nv.callgraph,"",@"SHT_CUDA_CALLGRAPH"
	.align	4
	.sectionentsize	8
	.align		4
        /*0000*/ 	.word	0x00000000
	.align		4
        /*0004*/ 	.word	0xffffffff
	.align		4
        /*0008*/ 	.word	index@(_Z12helloFromGPUv)
	.align		4
        /*000c*/ 	.word	index@(vprintf)
	.align		4
        /*0010*/ 	.word	0x00000000
	.align		4
        /*0014*/ 	.word	0xfffffffe
	.align		4
        /*0018*/ 	.word	0x00000000
	.align		4
        /*001c*/ 	.word	0xfffffffd
	.align		4
        /*0020*/ 	.word	0x00000000
	.align		4
        /*0024*/ 	.word	0xfffffffc


//--------------------- .nv.constant4             --------------------------
	.section	.nv.constant4,"a",@progbits
	.align	8
	.align		8
.nv.constant4:
        /*0000*/ 	.dword	vprintf
	.align		8
        /*0008*/ 	.dword	$str


//--------------------- .text._Z12helloFromGPUv   --------------------------
	.section	.text._Z12helloFromGPUv,"ax",@progbits
	.align	128
        .global         _Z12helloFromGPUv
        .type           _Z12helloFromGPUv,@function
        .size           _Z12helloFromGPUv,(.L_x_2 - _Z12helloFromGPUv)
        .other          _Z12helloFromGPUv,@"STO_CUDA_ENTRY STV_DEFAULT"
_Z12helloFromGPUv:
.text._Z12helloFromGPUv:
[----:B------:R-:W0:Y:S01]  /*0000*/  LDC R1, c[0x0][0x37c] ;  /* 0x0000df00ff017b82 */ /* 0x000e220000000800 */
[----:B------:R-:W1:Y:S01]  /*0010*/  S2R R8, SR_TID.X ;  /* 0x0000000000087919 */ /* 0x000e620000002100 */
[----:B0-----:R-:W-:Y:S01]  /*0020*/  VIADD R1, R1, 0xfffffff8 ;  /* 0xfffffff801017836 */ /* 0x001fe20000000000 */
[----:B------:R-:W-:Y:S01]  /*0030*/  MOV R0, 0x0 ;  /* 0x0000000000007802 */ /* 0x000fe20000000f00 */
[----:B------:R-:W0:Y:S04]  /*0040*/  LDCU UR4, c[0x0][0x2f8] ;  /* 0x00005f00ff0477ac */ /* 0x000e280008000800 */
[----:B------:R2:W3:Y:S01]  /*0050*/  LDC.64 R2, c[0x4][R0] ;  /* 0x0100000000027b82 */ /* 0x0004e20000000a00 */
[----:B------:R-:W4:Y:S01]  /*0060*/  LDCU.64 UR6, c[0x4][0x8] ;  /* 0x01000100ff0677ac */ /* 0x000f220008000a00 */
[----:B------:R-:W5:Y:S01]  /*0070*/  LDCU UR5, c[0x0][0x2fc] ;  /* 0x00005f80ff0577ac */ /* 0x000f620008000800 */
[----:B0-----:R-:W-:Y:S01]  /*0080*/  IADD3 R6, P0, PT, R1, UR4, RZ ;  /* 0x0000000401067c10 */ /* 0x001fe2000ff1e0ff */
[----:B----4-:R-:W-:Y:S01]  /*0090*/  IMAD.U32 R4, RZ, RZ, UR6 ;  /* 0x00000006ff047e24 */ /* 0x010fe2000f8e00ff */
[----:B------:R-:W-:-:S03]  /*00a0*/  MOV R5, UR7 ;  /* 0x0000000700057c02 */ /* 0x000fc60008000f00 */
[----:B-----5:R-:W-:Y:S01]  /*00b0*/  IMAD.X R7, RZ, RZ, UR5, P0 ;  /* 0x00000005ff077e24 */ /* 0x020fe200080e06ff */
[----:B-1----:R2:W-:Y:S07]  /*00c0*/  STL [R1], R8 ;  /* 0x0000000801007387 */ /* 0x0025ee0000100800 */
[----:B------:R-:W-:-:S07]  /*00d0*/  LEPC R20, `(.L_x_0) ;  /* 0x000000001014794e */ /* 0x000fce0000000000 */
[----:B--23--:R-:W-:Y:S05]  /*00e0*/  CALL.ABS.NOINC R2 ;  /* 0x0000000002007343 */ /* 0x00cfea0003c00000 */
.L_x_0:
[----:B------:R-:W-:Y:S05]  /*00f0*/  EXIT ;  /* 0x000000000000794d */ /* 0x000fea0003800000 */
.L_x_1:
[----:B------:R-:W-:-:S00]  /*0100*/  BRA `(.L_x_1) ;  /* 0xfffffffc00fc7947 */ /* 0x000fc0000383ffff */
[----:B------:R-:W-:-:S00]  /*0110*/  NOP ;  /* 0x0000000000007918 */ /* 0x000fc00000000000 */
        /* <DEDUP_REMOVED lines=14> */
.L_x_2:


//--------------------- .nv.global.init           --------------------------
	.section	.nv.global.init,"aw",@progbits
.nv.global.init:
	.type		$str,@object
	.size		$str,(.L_0 - $str)
$str:
        /*0000*/ 	.byte	0x48, 0x65, 0x6c, 0x6c, 0x6f, 0x20, 0x57, 0x6f, 0x72, 0x6c, 0x64, 0x20, 0x66, 0x72, 0x6f, 0x6d
        /*0010*/ 	.byte	0x20, 0x47, 0x50, 0x55, 0x21, 0x20, 0x74, 0x68, 0x72, 0x65, 0x61, 0x64, 0x20, 0x25, 0x64, 0x20
        /*0020*/ 	.byte	0x0a, 0x00
.L_0:


//--------------------- .nv.shared.reserved.0     --------------------------
	.section	.nv.shared.reserved.0,"aw",@nobits
	.weak		__nv_reservedSMEM_offset_0_alias
	.size		__nv_reservedSMEM_offset_0_alias, 0, 64
	.other		__nv_reservedSMEM_offset_0_alias,@"STO_CUDA_RESERVED_SHARED STV_DEFAULT"
__nv_reservedSMEM_offset_0_alias:
	.zero		0
	.zero		64


//--------------------- .nv.constant0._Z12helloFromGPUv --------------------------
	.section	.nv.constant0._Z12helloFromGPUv,"a",@progbits
	.sectionflags	@""
	.align	4
.nv.constant0._Z12helloFromGPUv:
	.zero		896


//--------------------- SYMBOLS --------------------------

	.type		.nv.reservedSmem.offset0,@object
	.size		.nv.reservedSmem.offset0,0x4
	.type		vprintf,@function
